//
// Generated by NVIDIA NVVM Compiler
//
// Compiler Build ID: CL-36424714
// Cuda compilation tools, release 13.0, V13.0.88
// Based on NVVM 20.0.0
//

.version 9.0
.target sm_100
.address_size 64

	// .globl	_Z10hello_cudav
.extern .func  (.param .b32 func_retval0) vprintf
(
	.param .b64 vprintf_param_0,
	.param .b64 vprintf_param_1
)
;
.global .align 1 .b8 $str[40] = {72, 101, 108, 108, 111, 32, 102, 114, 111, 109, 32, 67, 85, 68, 65, 33, 32, 84, 104, 114, 101, 97, 100, 32, 37, 100, 32, 105, 110, 32, 98, 108, 111, 99, 107, 32, 37, 100, 10};

.visible .entry _Z10hello_cudav()
{
	.local .align 8 .b8 	__local_depot0[8];
	.reg .b64 	%SP;
	.reg .b64 	%SPL;
	.reg .b32 	%r<5>;
	.reg .b64 	%rd<5>;

	mov.u64 	%SPL, __local_depot0;
	cvta.local.u64 	%SP, %SPL;
	add.u64 	%rd1, %SP, 0;
	add.u64 	%rd2, %SPL, 0;
	mov.u32 	%r1, %tid.x;
	mov.u32 	%r2, %ctaid.x;
	st.local.v2.u32 	[%rd2], {%r1, %r2};
	mov.u64 	%rd3, $str;
	cvta.global.u64 	%rd4, %rd3;
	{ // callseq 0, 0
	.param .b64 param0;
	st.param.b64 	[param0], %rd4;
	.param .b64 param1;
	st.param.b64 	[param1], %rd1;
	.param .b32 retval0;
	call.uni (retval0), 
	vprintf, 
	(
	param0, 
	param1
	);
	ld.param.b32 	%r3, [retval0];
	} // callseq 0
	ret;

}


// ===== COMPILED SASS (sm_100) =====

	.target	sm_100

	.elftype	@"ET_EXEC"


//--------------------- .note.nv.tkinfo           --------------------------
	.section	.note.nv.tkinfo,"",@"SHT_NOTE"
	.sectionflags	@"SHF_NOTE_NV_TKINFO"
	.tkinfo
        /*0018*/ 	.word	0x00000002
        /*0030*/ 	.string	""
        /*0030*/ 	.string	"ptxas"
        /*0030*/ 	.string	"Cuda compilation tools, release 13.0, V13.0.88"
        /*0030*/ 	.string	"Build cuda_13.0.r13.0/compiler.36424714_0"
        /*0030*/ 	.string	"-arch sm_100 -m 64 "



//--------------------- .note.nv.cuinfo           --------------------------
	.section	.note.nv.cuinfo,"",@"SHT_NOTE"
	.sectionflags	@"SHF_NOTE_NV_CUINFO"
        /*0018*/ 	.short	0x0002
        /*001a*/ 	.short	0x0064
        /*001c*/ 	.short	0x0082
	.zero		2


//--------------------- .nv.info                  --------------------------
	.section	.nv.info,"",@"SHT_CUDA_INFO"
	.align	4


	//----- nvinfo : EIATTR_REGCOUNT
	.align		4
        /*0000*/ 	.byte	0x04, 0x2f
        /*0002*/ 	.short	(.L_2 - .L_1)
	.align		4
.L_1:
        /*0004*/ 	.word	index@(_Z10hello_cudav)
        /*0008*/ 	.word	0x00000018


	//----- nvinfo : EIATTR_FRAME_SIZE
	.align		4
.L_2:
        /*000c*/ 	.byte	0x04, 0x11
        /*000e*/ 	.short	(.L_4 - .L_3)
	.align		4
.L_3:
        /*0010*/ 	.word	index@(_Z10hello_cudav)
        /*0014*/ 	.word	0x00000008


	//----- nvinfo : EIATTR_MIN_STACK_SIZE
	.align		4
.L_4:
        /*0018*/ 	.byte	0x04, 0x12
        /*001a*/ 	.short	(.L_6 - .L_5)
	.align		4
.L_5:
        /*001c*/ 	.word	index@(_Z10hello_cudav)
        /*0020*/ 	.word	0x00000008
.L_6:


//--------------------- .nv.compat                --------------------------
	.section	.nv.compat,"",@"SHT_CUDA_COMPAT_INFO"
	.align	4
        /*0000*/ 	.byte	0x02, 0x09, 0x00, 0x00, 0x02, 0x02, 0x01, 0x00, 0x02, 0x05, 0x05, 0x00, 0x03, 0x07, 0x01, 0x01
        /*0010*/ 	.byte	0x02, 0x03, 0x00, 0x00, 0x02, 0x06, 0x01, 0x00, 0x04, 0x0b, 0x08, 0x00, 0x09, 0x00, 0x00, 0x00
        /*0020*/ 	.byte	0x00, 0x00, 0x00, 0x00


//--------------------- .nv.info._Z10hello_cudav  --------------------------
	.section	.nv.info._Z10hello_cudav,"",@"SHT_CUDA_INFO"
	.sectionflags	@""
	.align	4


	//----- nvinfo : EIATTR_CUDA_API_VERSION
	.align		4
        /*0000*/ 	.byte	0x04, 0x37
        /*0002*/ 	.short	(.L_8 - .L_7)
.L_7:
        /*0004*/ 	.word	0x00000082


	//----- nvinfo : EIATTR_SPARSE_MMA_MASK
	.align		4
.L_8:
        /*0008*/ 	.byte	0x03, 0x50
        /*000a*/ 	.short	0x0000


	//----- nvinfo : EIATTR_MAXREG_COUNT
	.align		4
        /*000c*/ 	.byte	0x03, 0x1b
        /*000e*/ 	.short	0x00ff


	//----- nvinfo : EIATTR_EXTERNS
	.align		4
        /*0010*/ 	.byte	0x04, 0x0f
        /*0012*/ 	.short	(.L_10 - .L_9)


	//   ....[0]....
	.align		4
.L_9:
        /*0014*/ 	.word	index@(vprintf)


	//----- nvinfo : EIATTR_MERCURY_ISA_VERSION
	.align		4
.L_10:
        /*0018*/ 	.byte	0x03, 0x5f
        /*001a*/ 	.short	0x0101


	//----- nvinfo : EIATTR_VRC_CTA_INIT_COUNT
	.align		4
        /*001c*/ 	.byte	0x02, 0x4a
	.zero		1
	.zero		1


	//----- nvinfo : EIATTR_SYSCALL_OFFSETS
	.align		4
        /*0020*/ 	.byte	0x04, 0x46
        /*0022*/ 	.short	(.L_12 - .L_11)


	//   ....[0]....
.L_11:
        /*0024*/ 	.word	0x000000f0


	//----- nvinfo : EIATTR_EXIT_INSTR_OFFSETS
	.align		4
.L_12:
        /*0028*/ 	.byte	0x04, 0x1c
        /*002a*/ 	.short	(.L_14 - .L_13)


	//   ....[0]....
.L_13:
        /*002c*/ 	.word	0x00000100


	//----- nvinfo : EIATTR_SW_WAR
	.align		4
.L_14:
        /*0030*/ 	.byte	0x04, 0x36
        /*0032*/ 	.short	(.L_16 - .L_15)
.L_15:
        /*0034*/ 	.word	0x00000008
.L_16:


//--------------------- .nv.callgraph             --------------------------
	.section	.nv.callgraph,"",@"SHT_CUDA_CALLGRAPH"
	.align	4
	.sectionentsize	8
	.align		4
        /*0000*/ 	.word	0x00000000
	.align		4
        /*0004*/ 	.word	0xffffffff
	.align		4
        /*0008*/ 	.word	index@(_Z10hello_cudav)
	.align		4
        /*000c*/ 	.word	index@(vprintf)
	.align		4
        /*0010*/ 	.word	0x00000000
	.align		4
        /*0014*/ 	.word	0xfffffffe
	.align		4
        /*0018*/ 	.word	0x00000000
	.align		4
        /*001c*/ 	.word	0xfffffffd
	.align		4
        /*0020*/ 	.word	0x00000000
	.align		4
        /*0024*/ 	.word	0xfffffffc


//--------------------- .nv.constant4             --------------------------
	.section	.nv.constant4,"a",@progbits
	.align	8
	.align		8
.nv.constant4:
        /*0000*/ 	.dword	vprintf
	.align		8
        /*0008*/ 	.dword	$str


//--------------------- .text._Z10hello_cudav     --------------------------
	.section	.text._Z10hello_cudav,"ax",@progbits
	.align	128
        .global         _Z10hello_cudav
        .type           _Z10hello_cudav,@function
        .size           _Z10hello_cudav,(.L_x_2 - _Z10hello_cudav)
        .other          _Z10hello_cudav,@"STO_CUDA_ENTRY STV_DEFAULT"
_Z10hello_cudav:
.text._Z10hello_cudav:
[----:B------:R-:W0:Y:S01]  /*0000*/  LDC R1, c[0x0][0x37c] ;  /* 0x0000df00ff017b82 */ /* 0x000e220000000800 */
[----:B------:R-:W1:Y:S01]  /*0010*/  S2R R8, SR_TID.X ;  /* 0x0000000000087919 */ /* 0x000e620000002100 */
[----:B0-----:R-:W-:Y:S01]  /*0020*/  VIADD R1, R1, 0xfffffff8 ;  /* 0xfffffff801017836 */ /* 0x001fe20000000000 */
[----:B------:R-:W-:Y:S01]  /*0030*/  MOV R0, 0x0 ;  /* 0x0000000000007802 */ /* 0x000fe20000000f00 */
[----:B------:R-:W0:Y:S01]  /*0040*/  LDCU UR4, c[0x0][0x2f8] ;  /* 0x00005f00ff0477ac */ /* 0x000e220008000800 */
[----:B------:R-:W1:Y:S03]  /*0050*/  S2R R9, SR_CTAID.X ;  /* 0x0000000000097919 */ /* 0x000e660000002500 */
[----:B------:R2:W3:Y:S01]  /*0060*/  LDC.64 R2, c[0x4][R0] ;  /* 0x0100000000027b82 */ /* 0x0004e20000000a00 */
[----:B------:R-:W4:Y:S01]  /*0070*/  LDCU.64 UR6, c[0x4][0x8] ;  /* 0x01000100ff0677ac */ /* 0x000f220008000a00 */
[----:B------:R-:W5:Y:S01]  /*0080*/  LDCU UR5, c[0x0][0x2fc] ;  /* 0x00005f80ff0577ac */ /* 0x000f620008000800 */
[----:B0-----:R-:W-:Y:S01]  /*0090*/  IADD3 R6, P0, PT, R1, UR4, RZ ;  /* 0x0000000401067c10 */ /* 0x001fe2000ff1e0ff */
[----:B----4-:R-:W-:Y:S01]  /*00a0*/  IMAD.U32 R4, RZ, RZ, UR6 ;  /* 0x00000006ff047e24 */ /* 0x010fe2000f8e00ff */
[----:B------:R-:W-:-:S03]  /*00b0*/  MOV R5, UR7 ;  /* 0x0000000700057c02 */ /* 0x000fc60008000f00 */
[----:B-----5:R-:W-:Y:S01]  /*00c0*/  IMAD.X R7, RZ, RZ, UR5, P0 ;  /* 0x00000005ff077e24 */ /* 0x020fe200080e06ff */
[----:B-1----:R2:W-:Y:S07]  /*00d0*/  STL.64 [R1], R8 ;  /* 0x0000000801007387 */ /* 0x0025ee0000100a00 */
[----:B------:R-:W-:-:S07]  /*00e0*/  LEPC R20, `(.L_x_0) ;  /* 0x000000001014794e */ /* 0x000fce0000000000 */
[----:B--23--:R-:W-:Y:S05]  /*00f0*/  CALL.ABS.NOINC R2 ;  /* 0x0000000002007343 */ /* 0x00cfea0003c00000 */
.L_x_0:
[----:B------:R-:W-:Y:S05]  /*0100*/  EXIT ;  /* 0x000000000000794d */ /* 0x000fea0003800000 */
.L_x_1:
[----:B------:R-:W-:-:S00]  /*0110*/  BRA `(.L_x_1) ;  /* 0xfffffffc00fc7947 */ /* 0x000fc0000383ffff */
[----:B------:R-:W-:-:S00]  /*0120*/  NOP ;  /* 0x0000000000007918 */ /* 0x000fc00000000000 */
        /* <DEDUP_REMOVED lines=13> */
.L_x_2:


//--------------------- .nv.global.init           --------------------------
	.section	.nv.global.init,"aw",@progbits
.nv.global.init:
	.type		$str,@object
	.size		$str,(.L_0 - $str)
$str:
        /*0000*/ 	.byte	0x48, 0x65, 0x6c, 0x6c, 0x6f, 0x20, 0x66, 0x72, 0x6f, 0x6d, 0x20, 0x43, 0x55, 0x44, 0x41, 0x21
        /*0010*/ 	.byte	0x20, 0x54, 0x68, 0x72, 0x65, 0x61, 0x64, 0x20, 0x25, 0x64, 0x20, 0x69, 0x6e, 0x20, 0x62, 0x6c
        /*0020*/ 	.byte	0x6f, 0x63, 0x6b, 0x20, 0x25, 0x64, 0x0a, 0x00
.L_0:


//--------------------- .nv.shared.reserved.0     --------------------------
	.section	.nv.shared.reserved.0,"aw",@nobits
	.weak		__nv_reservedSMEM_offset_0_alias
	.size		__nv_reservedSMEM_offset_0_alias, 0, 64
	.other		__nv_reservedSMEM_offset_0_alias,@"STO_CUDA_RESERVED_SHARED STV_DEFAULT"
__nv_reservedSMEM_offset_0_alias:
	.zero		0
	.zero		64


//--------------------- .nv.constant0._Z10hello_cudav --------------------------
	.section	.nv.constant0._Z10hello_cudav,"a",@progbits
	.sectionflags	@""
	.align	4
.nv.constant0._Z10hello_cudav:
	.zero		896


//--------------------- SYMBOLS --------------------------

	.type		.nv.reservedSmem.offset0,@object
	.size		.nv.reservedSmem.offset0,0x4
	.type		vprintf,@function
